//
// Generated by NVIDIA NVVM Compiler
//
// Compiler Build ID: CL-36424714
// Cuda compilation tools, release 13.0, V13.0.88
// Based on NVVM 20.0.0
//

.version 9.0
.target sm_100
.address_size 64

	// .globl	sha256_cuda_kernel

.visible .entry sha256_cuda_kernel(
	.param .u64 .ptr .align 1 sha256_cuda_kernel_param_0,
	.param .u64 .ptr .align 1 sha256_cuda_kernel_param_1
)
{


	ret;

}


// ===== COMPILED SASS (sm_100) =====

	.target	sm_100

	.elftype	@"ET_EXEC"


//--------------------- .note.nv.tkinfo           --------------------------
	.section	.note.nv.tkinfo,"",@"SHT_NOTE"
	.sectionflags	@"SHF_NOTE_NV_TKINFO"
	.tkinfo
        /*0018*/ 	.word	0x00000002
        /*0030*/ 	.string	""
        /*0030*/ 	.string	"ptxas"
        /*0030*/ 	.string	"Cuda compilation tools, release 13.0, V13.0.88"
        /*0030*/ 	.string	"Build cuda_13.0.r13.0/compiler.36424714_0"
        /*0030*/ 	.string	"-arch sm_100 -m 64 "



//--------------------- .note.nv.cuinfo           --------------------------
	.section	.note.nv.cuinfo,"",@"SHT_NOTE"
	.sectionflags	@"SHF_NOTE_NV_CUINFO"
        /*0018*/ 	.short	0x0002
        /*001a*/ 	.short	0x0064
        /*001c*/ 	.short	0x0082
	.zero		2


//--------------------- .nv.info                  --------------------------
	.section	.nv.info,"",@"SHT_CUDA_INFO"
	.align	4


	//----- nvinfo : EIATTR_REGCOUNT
	.align		4
        /*0000*/ 	.byte	0x04, 0x2f
        /*0002*/ 	.short	(.L_1 - .L_0)
	.align		4
.L_0:
        /*0004*/ 	.word	index@(sha256_cuda_kernel)
        /*0008*/ 	.word	0x00000004


	//----- nvinfo : EIATTR_FRAME_SIZE
	.align		4
.L_1:
        /*000c*/ 	.byte	0x04, 0x11
        /*000e*/ 	.short	(.L_3 - .L_2)
	.align		4
.L_2:
        /*0010*/ 	.word	index@(sha256_cuda_kernel)
        /*0014*/ 	.word	0x00000000


	//----- nvinfo : EIATTR_MIN_STACK_SIZE
	.align		4
.L_3:
        /*0018*/ 	.byte	0x04, 0x12
        /*001a*/ 	.short	(.L_5 - .L_4)
	.align		4
.L_4:
        /*001c*/ 	.word	index@(sha256_cuda_kernel)
        /*0020*/ 	.word	0x00000000
.L_5:


//--------------------- .nv.compat                --------------------------
	.section	.nv.compat,"",@"SHT_CUDA_COMPAT_INFO"
	.align	4
        /*0000*/ 	.byte	0x02, 0x09, 0x00, 0x00, 0x02, 0x02, 0x01, 0x00, 0x02, 0x05, 0x05, 0x00, 0x03, 0x07, 0x01, 0x01
        /*0010*/ 	.byte	0x02, 0x03, 0x00, 0x00, 0x02, 0x06, 0x01, 0x00, 0x04, 0x0b, 0x08, 0x00, 0x09, 0x00, 0x00, 0x00
        /*0020*/ 	.byte	0x00, 0x00, 0x00, 0x00


//--------------------- .nv.info.sha256_cuda_kernel --------------------------
	.section	.nv.info.sha256_cuda_kernel,"",@"SHT_CUDA_INFO"
	.sectionflags	@""
	.align	4


	//----- nvinfo : EIATTR_CUDA_API_VERSION
	.align		4
        /*0000*/ 	.byte	0x04, 0x37
        /*0002*/ 	.short	(.L_7 - .L_6)
.L_6:
        /*0004*/ 	.word	0x00000082


	//----- nvinfo : EIATTR_KPARAM_INFO
	.align		4
.L_7:
        /*0008*/ 	.byte	0x04, 0x17
        /*000a*/ 	.short	(.L_9 - .L_8)
.L_8:
        /*000c*/ 	.word	0x00000000
        /*0010*/ 	.short	0x0001
        /*0012*/ 	.short	0x0008
        /*0014*/ 	.byte	0x00, 0xf5, 0x21, 0x00


	//----- nvinfo : EIATTR_KPARAM_INFO
	.align		4
.L_9:
        /*0018*/ 	.byte	0x04, 0x17
        /*001a*/ 	.short	(.L_11 - .L_10)
.L_10:
        /*001c*/ 	.word	0x00000000
        /*0020*/ 	.short	0x0000
        /*0022*/ 	.short	0x0000
        /*0024*/ 	.byte	0x00, 0xf5, 0x21, 0x00


	//----- nvinfo : EIATTR_SPARSE_MMA_MASK
	.align		4
.L_11:
        /*0028*/ 	.byte	0x03, 0x50
        /*002a*/ 	.short	0x0000


	//----- nvinfo : EIATTR_MAXREG_COUNT
	.align		4
        /*002c*/ 	.byte	0x03, 0x1b
        /*002e*/ 	.short	0x00ff


	//----- nvinfo : EIATTR_MERCURY_ISA_VERSION
	.align		4
        /*0030*/ 	.byte	0x03, 0x5f
        /*0032*/ 	.short	0x0101


	//----- nvinfo : EIATTR_VRC_CTA_INIT_COUNT
	.align		4
        /*0034*/ 	.byte	0x02, 0x4a
	.zero		1
	.zero		1


	//----- nvinfo : EIATTR_EXIT_INSTR_OFFSETS
	.align		4
        /*0038*/ 	.byte	0x04, 0x1c
        /*003a*/ 	.short	(.L_13 - .L_12)


	//   ....[0]....
.L_12:
        /*003c*/ 	.word	0x00000010


	//----- nvinfo : EIATTR_CBANK_PARAM_SIZE
	.align		4
.L_13:
        /*0040*/ 	.byte	0x03, 0x19
        /*0042*/ 	.short	0x0010


	//----- nvinfo : EIATTR_PARAM_CBANK
	.align		4
        /*0044*/ 	.byte	0x04, 0x0a
        /*0046*/ 	.short	(.L_15 - .L_14)
	.align		4
.L_14:
        /*0048*/ 	.word	index@(.nv.constant0.sha256_cuda_kernel)
        /*004c*/ 	.short	0x0380
        /*004e*/ 	.short	0x0010


	//----- nvinfo : EIATTR_SW_WAR
	.align		4
.L_15:
        /*0050*/ 	.byte	0x04, 0x36
        /*0052*/ 	.short	(.L_17 - .L_16)
.L_16:
        /*0054*/ 	.word	0x00000008
.L_17:


//--------------------- .nv.callgraph             --------------------------
	.section	.nv.callgraph,"",@"SHT_CUDA_CALLGRAPH"
	.align	4
	.sectionentsize	8
	.align		4
        /*0000*/ 	.word	0x00000000
	.align		4
        /*0004*/ 	.word	0xffffffff
	.align		4
        /*0008*/ 	.word	0x00000000
	.align		4
        /*000c*/ 	.word	0xfffffffe
	.align		4
        /*0010*/ 	.word	0x00000000
	.align		4
        /*0014*/ 	.word	0xfffffffd
	.align		4
        /*0018*/ 	.word	0x00000000
	.align		4
        /*001c*/ 	.word	0xfffffffc


//--------------------- .text.sha256_cuda_kernel  --------------------------
	.section	.text.sha256_cuda_kernel,"ax",@progbits
	.align	128
        .global         sha256_cuda_kernel
        .type           sha256_cuda_kernel,@function
        .size           sha256_cuda_kernel,(.L_x_1 - sha256_cuda_kernel)
        .other          sha256_cuda_kernel,@"STO_CUDA_ENTRY STV_DEFAULT"
sha256_cuda_kernel:
.text.sha256_cuda_kernel:
[----:B------:R-:W-:Y:S01]  /*0000*/  LDC R1, c[0x0][0x37c] ;  /* 0x0000df00ff017b82 */ /* 0x000fe20000000800 */
[----:B------:R-:W-:Y:S05]  /*0010*/  EXIT ;  /* 0x000000000000794d */ /* 0x000fea0003800000 */
.L_x_0:
[----:B------:R-:W-:-:S00]  /*0020*/  BRA `(.L_x_0) ;  /* 0xfffffffc00fc7947 */ /* 0x000fc0000383ffff */
[----:B------:R-:W-:-:S00]  /*0030*/  NOP ;  /* 0x0000000000007918 */ /* 0x000fc00000000000 */
        /* <DEDUP_REMOVED lines=12> */
.L_x_1:


//--------------------- .nv.shared.reserved.0     --------------------------
	.section	.nv.shared.reserved.0,"aw",@nobits
	.weak		__nv_reservedSMEM_offset_0_alias
	.size		__nv_reservedSMEM_offset_0_alias, 0, 64
	.other		__nv_reservedSMEM_offset_0_alias,@"STO_CUDA_RESERVED_SHARED STV_DEFAULT"
__nv_reservedSMEM_offset_0_alias:
	.zero		0
	.zero		64


//--------------------- .nv.constant0.sha256_cuda_kernel --------------------------
	.section	.nv.constant0.sha256_cuda_kernel,"a",@progbits
	.sectionflags	@""
	.align	4
.nv.constant0.sha256_cuda_kernel:
	.zero		912


//--------------------- SYMBOLS --------------------------

	.type		.nv.reservedSmem.offset0,@object
	.size		.nv.reservedSmem.offset0,0x4
